//
// Generated by NVIDIA NVVM Compiler
//
// Compiler Build ID: CL-36424714
// Cuda compilation tools, release 13.0, V13.0.88
// Based on NVVM 20.0.0
//

.version 9.0
.target sm_100
.address_size 64

	// .globl	_Z17layer_norm_kernelPKfS0_S0_PfS0_S0_iiii

.visible .entry _Z17layer_norm_kernelPKfS0_S0_PfS0_S0_iiii(
	.param .u64 .ptr .align 1 _Z17layer_norm_kernelPKfS0_S0_PfS0_S0_iiii_param_0,
	.param .u64 .ptr .align 1 _Z17layer_norm_kernelPKfS0_S0_PfS0_S0_iiii_param_1,
	.param .u64 .ptr .align 1 _Z17layer_norm_kernelPKfS0_S0_PfS0_S0_iiii_param_2,
	.param .u64 .ptr .align 1 _Z17layer_norm_kernelPKfS0_S0_PfS0_S0_iiii_param_3,
	.param .u64 .ptr .align 1 _Z17layer_norm_kernelPKfS0_S0_PfS0_S0_iiii_param_4,
	.param .u64 .ptr .align 1 _Z17layer_norm_kernelPKfS0_S0_PfS0_S0_iiii_param_5,
	.param .u32 _Z17layer_norm_kernelPKfS0_S0_PfS0_S0_iiii_param_6,
	.param .u32 _Z17layer_norm_kernelPKfS0_S0_PfS0_S0_iiii_param_7,
	.param .u32 _Z17layer_norm_kernelPKfS0_S0_PfS0_S0_iiii_param_8,
	.param .u32 _Z17layer_norm_kernelPKfS0_S0_PfS0_S0_iiii_param_9
)
{
	.reg .pred 	%p<2>;
	.reg .b32 	%r<15>;
	.reg .b32 	%f<9>;
	.reg .b64 	%rd<21>;

	ld.param.u64 	%rd1, [_Z17layer_norm_kernelPKfS0_S0_PfS0_S0_iiii_param_0];
	ld.param.u64 	%rd2, [_Z17layer_norm_kernelPKfS0_S0_PfS0_S0_iiii_param_1];
	ld.param.u64 	%rd3, [_Z17layer_norm_kernelPKfS0_S0_PfS0_S0_iiii_param_2];
	ld.param.u64 	%rd4, [_Z17layer_norm_kernelPKfS0_S0_PfS0_S0_iiii_param_3];
	ld.param.u64 	%rd5, [_Z17layer_norm_kernelPKfS0_S0_PfS0_S0_iiii_param_4];
	ld.param.u64 	%rd6, [_Z17layer_norm_kernelPKfS0_S0_PfS0_S0_iiii_param_5];
	ld.param.u32 	%r5, [_Z17layer_norm_kernelPKfS0_S0_PfS0_S0_iiii_param_6];
	ld.param.u32 	%r2, [_Z17layer_norm_kernelPKfS0_S0_PfS0_S0_iiii_param_7];
	ld.param.u32 	%r3, [_Z17layer_norm_kernelPKfS0_S0_PfS0_S0_iiii_param_8];
	ld.param.u32 	%r4, [_Z17layer_norm_kernelPKfS0_S0_PfS0_S0_iiii_param_9];
	mov.u32 	%r6, %ctaid.x;
	mov.u32 	%r7, %ntid.x;
	mov.u32 	%r8, %tid.x;
	mad.lo.s32 	%r1, %r6, %r7, %r8;
	mul.lo.s32 	%r9, %r2, %r5;
	mul.lo.s32 	%r10, %r9, %r3;
	mul.lo.s32 	%r11, %r10, %r4;
	setp.ge.s32 	%p1, %r1, %r11;
	@%p1 bra 	$L__BB0_2;
	cvta.to.global.u64 	%rd7, %rd1;
	cvta.to.global.u64 	%rd8, %rd5;
	cvta.to.global.u64 	%rd9, %rd6;
	cvta.to.global.u64 	%rd10, %rd2;
	cvta.to.global.u64 	%rd11, %rd3;
	cvta.to.global.u64 	%rd12, %rd4;
	mul.lo.s32 	%r12, %r4, %r3;
	div.s32 	%r13, %r1, %r12;
	rem.s32 	%r14, %r13, %r2;
	mul.wide.s32 	%rd13, %r1, 4;
	add.s64 	%rd14, %rd7, %rd13;
	ld.global.f32 	%f1, [%rd14];
	mul.wide.s32 	%rd15, %r14, 4;
	add.s64 	%rd16, %rd8, %rd15;
	ld.global.f32 	%f2, [%rd16];
	sub.f32 	%f3, %f1, %f2;
	add.s64 	%rd17, %rd9, %rd15;
	ld.global.f32 	%f4, [%rd17];
	mul.f32 	%f5, %f3, %f4;
	add.s64 	%rd18, %rd10, %rd15;
	ld.global.f32 	%f6, [%rd18];
	add.s64 	%rd19, %rd11, %rd15;
	ld.global.f32 	%f7, [%rd19];
	fma.rn.f32 	%f8, %f5, %f6, %f7;
	add.s64 	%rd20, %rd12, %rd13;
	st.global.f32 	[%rd20], %f8;
$L__BB0_2:
	ret;

}


// ===== COMPILED SASS (sm_100) =====

	.target	sm_100

	.elftype	@"ET_EXEC"


//--------------------- .note.nv.tkinfo           --------------------------
	.section	.note.nv.tkinfo,"",@"SHT_NOTE"
	.sectionflags	@"SHF_NOTE_NV_TKINFO"
	.tkinfo
        /*0018*/ 	.word	0x00000002
        /*0030*/ 	.string	""
        /*0030*/ 	.string	"ptxas"
        /*0030*/ 	.string	"Cuda compilation tools, release 13.0, V13.0.88"
        /*0030*/ 	.string	"Build cuda_13.0.r13.0/compiler.36424714_0"
        /*0030*/ 	.string	"-arch sm_100 -m 64 "



//--------------------- .note.nv.cuinfo           --------------------------
	.section	.note.nv.cuinfo,"",@"SHT_NOTE"
	.sectionflags	@"SHF_NOTE_NV_CUINFO"
        /*0018*/ 	.short	0x0002
        /*001a*/ 	.short	0x0064
        /*001c*/ 	.short	0x0082
	.zero		2


//--------------------- .nv.info                  --------------------------
	.section	.nv.info,"",@"SHT_CUDA_INFO"
	.align	4


	//----- nvinfo : EIATTR_REGCOUNT
	.align		4
        /*0000*/ 	.byte	0x04, 0x2f
        /*0002*/ 	.short	(.L_1 - .L_0)
	.align		4
.L_0:
        /*0004*/ 	.word	index@(_Z17layer_norm_kernelPKfS0_S0_PfS0_S0_iiii)
        /*0008*/ 	.word	0x00000012


	//----- nvinfo : EIATTR_FRAME_SIZE
	.align		4
.L_1:
        /*000c*/ 	.byte	0x04, 0x11
        /*000e*/ 	.short	(.L_3 - .L_2)
	.align		4
.L_2:
        /*0010*/ 	.word	index@(_Z17layer_norm_kernelPKfS0_S0_PfS0_S0_iiii)
        /*0014*/ 	.word	0x00000000


	//----- nvinfo : EIATTR_MIN_STACK_SIZE
	.align		4
.L_3:
        /*0018*/ 	.byte	0x04, 0x12
        /*001a*/ 	.short	(.L_5 - .L_4)
	.align		4
.L_4:
        /*001c*/ 	.word	index@(_Z17layer_norm_kernelPKfS0_S0_PfS0_S0_iiii)
        /*0020*/ 	.word	0x00000000
.L_5:


//--------------------- .nv.compat                --------------------------
	.section	.nv.compat,"",@"SHT_CUDA_COMPAT_INFO"
	.align	4
        /*0000*/ 	.byte	0x02, 0x09, 0x00, 0x00, 0x02, 0x02, 0x01, 0x00, 0x02, 0x05, 0x05, 0x00, 0x03, 0x07, 0x01, 0x01
        /*0010*/ 	.byte	0x02, 0x03, 0x00, 0x00, 0x02, 0x06, 0x01, 0x00, 0x04, 0x0b, 0x08, 0x00, 0x09, 0x00, 0x00, 0x00
        /*0020*/ 	.byte	0x00, 0x00, 0x00, 0x00


//--------------------- .nv.info._Z17layer_norm_kernelPKfS0_S0_PfS0_S0_iiii --------------------------
	.section	.nv.info._Z17layer_norm_kernelPKfS0_S0_PfS0_S0_iiii,"",@"SHT_CUDA_INFO"
	.sectionflags	@""
	.align	4


	//----- nvinfo : EIATTR_CUDA_API_VERSION
	.align		4
        /*0000*/ 	.byte	0x04, 0x37
        /*0002*/ 	.short	(.L_7 - .L_6)
.L_6:
        /*0004*/ 	.word	0x00000082


	//----- nvinfo : EIATTR_KPARAM_INFO
	.align		4
.L_7:
        /*0008*/ 	.byte	0x04, 0x17
        /*000a*/ 	.short	(.L_9 - .L_8)
.L_8:
        /*000c*/ 	.word	0x00000000
        /*0010*/ 	.short	0x0009
        /*0012*/ 	.short	0x003c
        /*0014*/ 	.byte	0x00, 0xf0, 0x11, 0x00


	//----- nvinfo : EIATTR_KPARAM_INFO
	.align		4
.L_9:
        /*0018*/ 	.byte	0x04, 0x17
        /*001a*/ 	.short	(.L_11 - .L_10)
.L_10:
        /*001c*/ 	.word	0x00000000
        /*0020*/ 	.short	0x0008
        /*0022*/ 	.short	0x0038
        /*0024*/ 	.byte	0x00, 0xf0, 0x11, 0x00


	//----- nvinfo : EIATTR_KPARAM_INFO
	.align		4
.L_11:
        /*0028*/ 	.byte	0x04, 0x17
        /*002a*/ 	.short	(.L_13 - .L_12)
.L_12:
        /*002c*/ 	.word	0x00000000
        /*0030*/ 	.short	0x0007
        /*0032*/ 	.short	0x0034
        /*0034*/ 	.byte	0x00, 0xf0, 0x11, 0x00


	//----- nvinfo : EIATTR_KPARAM_INFO
	.align		4
.L_13:
        /*0038*/ 	.byte	0x04, 0x17
        /*003a*/ 	.short	(.L_15 - .L_14)
.L_14:
        /*003c*/ 	.word	0x00000000
        /*0040*/ 	.short	0x0006
        /*0042*/ 	.short	0x0030
        /*0044*/ 	.byte	0x00, 0xf0, 0x11, 0x00


	//----- nvinfo : EIATTR_KPARAM_INFO
	.align		4
.L_15:
        /*0048*/ 	.byte	0x04, 0x17
        /*004a*/ 	.short	(.L_17 - .L_16)
.L_16:
        /*004c*/ 	.word	0x00000000
        /*0050*/ 	.short	0x0005
        /*0052*/ 	.short	0x0028
        /*0054*/ 	.byte	0x00, 0xf5, 0x21, 0x00


	//----- nvinfo : EIATTR_KPARAM_INFO
	.align		4
.L_17:
        /*0058*/ 	.byte	0x04, 0x17
        /*005a*/ 	.short	(.L_19 - .L_18)
.L_18:
        /*005c*/ 	.word	0x00000000
        /*0060*/ 	.short	0x0004
        /*0062*/ 	.short	0x0020
        /*0064*/ 	.byte	0x00, 0xf5, 0x21, 0x00


	//----- nvinfo : EIATTR_KPARAM_INFO
	.align		4
.L_19:
        /*0068*/ 	.byte	0x04, 0x17
        /*006a*/ 	.short	(.L_21 - .L_20)
.L_20:
        /*006c*/ 	.word	0x00000000
        /*0070*/ 	.short	0x0003
        /*0072*/ 	.short	0x0018
        /*0074*/ 	.byte	0x00, 0xf5, 0x21, 0x00


	//----- nvinfo : EIATTR_KPARAM_INFO
	.align		4
.L_21:
        /*0078*/ 	.byte	0x04, 0x17
        /*007a*/ 	.short	(.L_23 - .L_22)
.L_22:
        /*007c*/ 	.word	0x00000000
        /*0080*/ 	.short	0x0002
        /*0082*/ 	.short	0x0010
        /*0084*/ 	.byte	0x00, 0xf5, 0x21, 0x00


	//----- nvinfo : EIATTR_KPARAM_INFO
	.align		4
.L_23:
        /*0088*/ 	.byte	0x04, 0x17
        /*008a*/ 	.short	(.L_25 - .L_24)
.L_24:
        /*008c*/ 	.word	0x00000000
        /*0090*/ 	.short	0x0001
        /*0092*/ 	.short	0x0008
        /*0094*/ 	.byte	0x00, 0xf5, 0x21, 0x00


	//----- nvinfo : EIATTR_KPARAM_INFO
	.align		4
.L_25:
        /*0098*/ 	.byte	0x04, 0x17
        /*009a*/ 	.short	(.L_27 - .L_26)
.L_26:
        /*009c*/ 	.word	0x00000000
        /*00a0*/ 	.short	0x0000
        /*00a2*/ 	.short	0x0000
        /*00a4*/ 	.byte	0x00, 0xf5, 0x21, 0x00


	//----- nvinfo : EIATTR_SPARSE_MMA_MASK
	.align		4
.L_27:
        /*00a8*/ 	.byte	0x03, 0x50
        /*00aa*/ 	.short	0x0000


	//----- nvinfo : EIATTR_MAXREG_COUNT
	.align		4
        /*00ac*/ 	.byte	0x03, 0x1b
        /*00ae*/ 	.short	0x00ff


	//----- nvinfo : EIATTR_MERCURY_ISA_VERSION
	.align		4
        /*00b0*/ 	.byte	0x03, 0x5f
        /*00b2*/ 	.short	0x0101


	//----- nvinfo : EIATTR_VRC_CTA_INIT_COUNT
	.align		4
        /*00b4*/ 	.byte	0x02, 0x4a
	.zero		1
	.zero		1


	//----- nvinfo : EIATTR_EXIT_INSTR_OFFSETS
	.align		4
        /*00b8*/ 	.byte	0x04, 0x1c
        /*00ba*/ 	.short	(.L_29 - .L_28)


	//   ....[0]....
.L_28:
        /*00bc*/ 	.word	0x000000b0


	//   ....[1]....
        /*00c0*/ 	.word	0x00000520


	//----- nvinfo : EIATTR_CBANK_PARAM_SIZE
	.align		4
.L_29:
        /*00c4*/ 	.byte	0x03, 0x19
        /*00c6*/ 	.short	0x0040


	//----- nvinfo : EIATTR_PARAM_CBANK
	.align		4
        /*00c8*/ 	.byte	0x04, 0x0a
        /*00ca*/ 	.short	(.L_31 - .L_30)
	.align		4
.L_30:
        /*00cc*/ 	.word	index@(.nv.constant0._Z17layer_norm_kernelPKfS0_S0_PfS0_S0_iiii)
        /*00d0*/ 	.short	0x0380
        /*00d2*/ 	.short	0x0040


	//----- nvinfo : EIATTR_SW_WAR
	.align		4
.L_31:
        /*00d4*/ 	.byte	0x04, 0x36
        /*00d6*/ 	.short	(.L_33 - .L_32)
.L_32:
        /*00d8*/ 	.word	0x00000008
.L_33:


//--------------------- .nv.callgraph             --------------------------
	.section	.nv.callgraph,"",@"SHT_CUDA_CALLGRAPH"
	.align	4
	.sectionentsize	8
	.align		4
        /*0000*/ 	.word	0x00000000
	.align		4
        /*0004*/ 	.word	0xffffffff
	.align		4
        /*0008*/ 	.word	0x00000000
	.align		4
        /*000c*/ 	.word	0xfffffffe
	.align		4
        /*0010*/ 	.word	0x00000000
	.align		4
        /*0014*/ 	.word	0xfffffffd
	.align		4
        /*0018*/ 	.word	0x00000000
	.align		4
        /*001c*/ 	.word	0xfffffffc


//--------------------- .text._Z17layer_norm_kernelPKfS0_S0_PfS0_S0_iiii --------------------------
	.section	.text._Z17layer_norm_kernelPKfS0_S0_PfS0_S0_iiii,"ax",@progbits
	.align	128
        .global         _Z17layer_norm_kernelPKfS0_S0_PfS0_S0_iiii
        .type           _Z17layer_norm_kernelPKfS0_S0_PfS0_S0_iiii,@function
        .size           _Z17layer_norm_kernelPKfS0_S0_PfS0_S0_iiii,(.L_x_1 - _Z17layer_norm_kernelPKfS0_S0_PfS0_S0_iiii)
        .other          _Z17layer_norm_kernelPKfS0_S0_PfS0_S0_iiii,@"STO_CUDA_ENTRY STV_DEFAULT"
_Z17layer_norm_kernelPKfS0_S0_PfS0_S0_iiii:
.text._Z17layer_norm_kernelPKfS0_S0_PfS0_S0_iiii:
[----:B------:R-:W-:Y:S01]  /*0000*/  LDC R1, c[0x0][0x37c] ;  /* 0x0000df00ff017b82 */ /* 0x000fe20000000800 */
[----:B------:R-:W0:Y:S07]  /*0010*/  S2R R7, SR_TID.X ;  /* 0x0000000000077919 */ /* 0x000e2e0000002100 */
[----:B------:R-:W1:Y:S08]  /*0020*/  LDC.64 R2, c[0x0][0x3b0] ;  /* 0x0000ec00ff027b82 */ /* 0x000e700000000a00 */
[----:B------:R-:W2:Y:S08]  /*0030*/  LDC.64 R8, c[0x0][0x3b8] ;  /* 0x0000ee00ff087b82 */ /* 0x000eb00000000a00 */
[----:B------:R-:W0:Y:S08]  /*0040*/  S2UR UR4, SR_CTAID.X ;  /* 0x00000000000479c3 */ /* 0x000e300000002500 */
[----:B------:R-:W0:Y:S01]  /*0050*/  LDC R0, c[0x0][0x360] ;  /* 0x0000d800ff007b82 */ /* 0x000e220000000800 */
[----:B-1----:R-:W-:-:S04]  /*0060*/  IMAD R5, R3, R2, RZ ;  /* 0x0000000203057224 */ /* 0x002fc800078e02ff */
[----:B--2---:R-:W-:-:S04]  /*0070*/  IMAD R2, R5, R8, RZ ;  /* 0x0000000805027224 */ /* 0x004fc800078e02ff */
[----:B------:R-:W-:Y:S02]  /*0080*/  IMAD R5, R2, R9, RZ ;  /* 0x0000000902057224 */ /* 0x000fe400078e02ff */
[----:B0-----:R-:W-:-:S05]  /*0090*/  IMAD R0, R0, UR4, R7 ;  /* 0x0000000400007c24 */ /* 0x001fca000f8e0207 */
[----:B------:R-:W-:-:S13]  /*00a0*/  ISETP.GE.AND P0, PT, R0, R5, PT ;  /* 0x000000050000720c */ /* 0x000fda0003f06270 */
[----:B------:R-:W-:Y:S05]  /*00b0*/  @P0 EXIT ;  /* 0x000000000000094d */ /* 0x000fea0003800000 */
[----:B------:R-:W-:Y:S01]  /*00c0*/  IMAD R5, R8, R9, RZ ;  /* 0x0000000908057224 */ /* 0x000fe200078e02ff */
[----:B------:R-:W-:Y:S01]  /*00d0*/  IABS R8, R3 ;  /* 0x0000000300087213 */ /* 0x000fe20000000000 */
[----:B------:R-:W0:Y:S01]  /*00e0*/  LDCU.64 UR4, c[0x0][0x358] ;  /* 0x00006b00ff0477ac */ /* 0x000e220008000a00 */
[----:B------:R-:W-:Y:S02]  /*00f0*/  IABS R10, R0 ;  /* 0x00000000000a7213 */ /* 0x000fe40000000000 */
[-C--:B------:R-:W-:Y:S02]  /*0100*/  IABS R9, R5.reuse ;  /* 0x0000000500097213 */ /* 0x080fe40000000000 */
[----:B------:R-:W-:Y:S02]  /*0110*/  IABS R12, R5 ;  /* 0x00000005000c7213 */ /* 0x000fe40000000000 */
[----:B------:R-:W1:Y:S08]  /*0120*/  I2F.RP R4, R9 ;  /* 0x0000000900047306 */ /* 0x000e700000209400 */
[----:B-1----:R-:W1:Y:S02]  /*0130*/  MUFU.RCP R4, R4 ;  /* 0x0000000400047308 */ /* 0x002e640000001000 */
[----:B-1----:R-:W-:-:S06]  /*0140*/  IADD3 R6, PT, PT, R4, 0xffffffe, RZ ;  /* 0x0ffffffe04067810 */ /* 0x002fcc0007ffe0ff */
[----:B------:R1:W2:Y:S02]  /*0150*/  F2I.FTZ.U32.TRUNC.NTZ R7, R6 ;  /* 0x0000000600077305 */ /* 0x0002a4000021f000 */
[----:B-1----:R-:W-:Y:S02]  /*0160*/  IMAD.MOV.U32 R6, RZ, RZ, RZ ;  /* 0x000000ffff067224 */ /* 0x002fe400078e00ff */
[----:B--2---:R-:W-:-:S04]  /*0170*/  IMAD.MOV R2, RZ, RZ, -R7 ;  /* 0x000000ffff027224 */ /* 0x004fc800078e0a07 */
[----:B------:R-:W-:Y:S01]  /*0180*/  IMAD R11, R2, R9, RZ ;  /* 0x00000009020b7224 */ /* 0x000fe200078e02ff */
[----:B------:R-:W-:-:S03]  /*0190*/  MOV R2, R8 ;  /* 0x0000000800027202 */ /* 0x000fc60000000f00 */
[----:B------:R-:W-:Y:S01]  /*01a0*/  IMAD.HI.U32 R7, R7, R11, R6 ;  /* 0x0000000b07077227 */ /* 0x000fe200078e0006 */
[----:B------:R-:W1:Y:S01]  /*01b0*/  I2F.RP R8, R2 ;  /* 0x0000000200087306 */ /* 0x000e620000209400 */
[----:B------:R-:W-:Y:S02]  /*01c0*/  MOV R6, R10 ;  /* 0x0000000a00067202 */ /* 0x000fe40000000f00 */
[----:B------:R-:W-:Y:S02]  /*01d0*/  IMAD.MOV R11, RZ, RZ, -R12 ;  /* 0x000000ffff0b7224 */ /* 0x000fe400078e0a0c */
[----:B------:R-:W2:Y:S01]  /*01e0*/  LDC.64 R12, c[0x0][0x388] ;  /* 0x0000e200ff0c7b82 */ /* 0x000ea20000000a00 */
[----:B------:R-:W-:-:S04]  /*01f0*/  IMAD.HI.U32 R4, R7, R6, RZ ;  /* 0x0000000607047227 */ /* 0x000fc800078e00ff */
[----:B------:R-:W-:-:S03]  /*0200*/  IMAD R6, R4, R11, R6 ;  /* 0x0000000b04067224 */ /* 0x000fc600078e0206 */
[----:B------:R-:W3:Y:S01]  /*0210*/  LDC.64 R10, c[0x0][0x3a8] ;  /* 0x0000ea00ff0a7b82 */ /* 0x000ee20000000a00 */
[----:B-1----:R-:W1:Y:S01]  /*0220*/  MUFU.RCP R8, R8 ;  /* 0x0000000800087308 */ /* 0x002e620000001000 */
[----:B------:R-:W-:-:S13]  /*0230*/  ISETP.GT.U32.AND P2, PT, R9, R6, PT ;  /* 0x000000060900720c */ /* 0x000fda0003f44070 */
[-C--:B------:R-:W-:Y:S01]  /*0240*/  @!P2 IADD3 R6, PT, PT, R6, -R9.reuse, RZ ;  /* 0x800000090606a210 */ /* 0x080fe20007ffe0ff */
[----:B------:R-:W-:Y:S01]  /*0250*/  @!P2 VIADD R4, R4, 0x1 ;  /* 0x000000010404a836 */ /* 0x000fe20000000000 */
[----:B------:R-:W-:Y:S02]  /*0260*/  ISETP.NE.AND P2, PT, R5, RZ, PT ;  /* 0x000000ff0500720c */ /* 0x000fe40003f45270 */
[----:B-1----:R-:W-:Y:S02]  /*0270*/  IADD3 R7, PT, PT, R8, 0xffffffe, RZ ;  /* 0x0ffffffe08077810 */ /* 0x002fe40007ffe0ff */
[----:B------:R-:W-:Y:S02]  /*0280*/  ISETP.GE.U32.AND P0, PT, R6, R9, PT ;  /* 0x000000090600720c */ /* 0x000fe40003f06070 */
[----:B------:R-:W-:Y:S02]  /*0290*/  LOP3.LUT R6, R0, R5, RZ, 0x3c, !PT ;  /* 0x0000000500067212 */ /* 0x000fe400078e3cff */
[----:B------:R-:W1:Y:S02]  /*02a0*/  F2I.FTZ.U32.TRUNC.NTZ R7, R7 ;  /* 0x0000000700077305 */ /* 0x000e64000021f000 */
[----:B------:R-:W-:Y:S01]  /*02b0*/  ISETP.GE.AND P1, PT, R6, RZ, PT ;  /* 0x000000ff0600720c */ /* 0x000fe20003f26270 */
[----:B------:R-:W-:-:S06]  /*02c0*/  HFMA2 R6, -RZ, RZ, 0, 0 ;  /* 0x00000000ff067431 */ /* 0x000fcc00000001ff */
[----:B------:R-:W-:Y:S02]  /*02d0*/  @P0 IADD3 R4, PT, PT, R4, 0x1, RZ ;  /* 0x0000000104040810 */ /* 0x000fe40007ffe0ff */
[----:B-1----:R-:W-:-:S04]  /*02e0*/  IADD3 R9, PT, PT, RZ, -R7, RZ ;  /* 0x80000007ff097210 */ /* 0x002fc80007ffe0ff */
[----:B------:R-:W-:Y:S01]  /*02f0*/  @!P1 IMAD.MOV R4, RZ, RZ, -R4 ;  /* 0x000000ffff049224 */ /* 0x000fe200078e0a04 */
[----:B------:R-:W-:Y:S01]  /*0300*/  @!P2 LOP3.LUT R4, RZ, R5, RZ, 0x33, !PT ;  /* 0x00000005ff04a212 */ /* 0x000fe200078e33ff */
[----:B------:R-:W-:-:S03]  /*0310*/  IMAD R5, R9, R2, RZ ;  /* 0x0000000209057224 */ /* 0x000fc600078e02ff */
[----:B------:R-:W-:Y:S01]  /*0320*/  IABS R15, R4 ;  /* 0x00000004000f7213 */ /* 0x000fe20000000000 */
[----:B------:R-:W1:Y:S01]  /*0330*/  LDC.64 R8, c[0x0][0x3a0] ;  /* 0x0000e800ff087b82 */ /* 0x000e620000000a00 */
[----:B------:R-:W-:Y:S01]  /*0340*/  ISETP.GE.AND P1, PT, R4, RZ, PT ;  /* 0x000000ff0400720c */ /* 0x000fe20003f26270 */
[----:B------:R-:W-:-:S06]  /*0350*/  IMAD.HI.U32 R6, R7, R5, R6 ;  /* 0x0000000507067227 */ /* 0x000fcc00078e0006 */
[----:B------:R-:W-:Y:S01]  /*0360*/  IMAD.HI.U32 R6, R6, R15, RZ ;  /* 0x0000000f06067227 */ /* 0x000fe200078e00ff */
[----:B------:R-:W4:Y:S04]  /*0370*/  LDC.64 R4, c[0x0][0x390] ;  /* 0x0000e400ff047b82 */ /* 0x000f280000000a00 */
[----:B------:R-:W-:-:S05]  /*0380*/  IADD3 R6, PT, PT, -R6, RZ, RZ ;  /* 0x000000ff06067210 */ /* 0x000fca0007ffe1ff */
[C---:B------:R-:W-:Y:S02]  /*0390*/  IMAD R15, R2.reuse, R6, R15 ;  /* 0x00000006020f7224 */ /* 0x040fe400078e020f */
[----:B------:R-:W5:Y:S03]  /*03a0*/  LDC.64 R6, c[0x0][0x380] ;  /* 0x0000e000ff067b82 */ /* 0x000f660000000a00 */
[----:B------:R-:W-:-:S13]  /*03b0*/  ISETP.GT.U32.AND P0, PT, R2, R15, PT ;  /* 0x0000000f0200720c */ /* 0x000fda0003f04070 */
[----:B------:R-:W-:-:S05]  /*03c0*/  @!P0 IMAD.IADD R15, R15, 0x1, -R2 ;  /* 0x000000010f0f8824 */ /* 0x000fca00078e0a02 */
[----:B------:R-:W-:-:S13]  /*03d0*/  ISETP.GT.U32.AND P0, PT, R2, R15, PT ;  /* 0x0000000f0200720c */ /* 0x000fda0003f04070 */
[----:B------:R-:W-:Y:S02]  /*03e0*/  @!P0 IADD3 R15, PT, PT, R15, -R2, RZ ;  /* 0x800000020f0f8210 */ /* 0x000fe40007ffe0ff */
[----:B------:R-:W-:Y:S02]  /*03f0*/  ISETP.NE.AND P0, PT, R3, RZ, PT ;  /* 0x000000ff0300720c */ /* 0x000fe40003f05270 */
[----:B------:R-:W-:-:S11]  /*0400*/  @!P1 IADD3 R15, PT, PT, -R15, RZ, RZ ;  /* 0x000000ff0f0f9210 */ /* 0x000fd60007ffe1ff */
[----:B------:R-:W-:Y:S01]  /*0410*/  @!P0 LOP3.LUT R15, RZ, R3, RZ, 0x33, !PT ;  /* 0x00000003ff0f8212 */ /* 0x000fe200078e33ff */
[----:B-----5:R-:W-:-:S04]  /*0420*/  IMAD.WIDE R2, R0, 0x4, R6 ;  /* 0x0000000400027825 */ /* 0x020fc800078e0206 */
[C---:B-1----:R-:W-:Y:S02]  /*0430*/  IMAD.WIDE R6, R15.reuse, 0x4, R8 ;  /* 0x000000040f067825 */ /* 0x042fe400078e0208 */
[----:B0-----:R-:W5:Y:S02]  /*0440*/  LDG.E R2, desc[UR4][R2.64] ;  /* 0x0000000402027981 */ /* 0x001f64000c1e1900 */
[C---:B---3--:R-:W-:Y:S02]  /*0450*/  IMAD.WIDE R8, R15.reuse, 0x4, R10 ;  /* 0x000000040f087825 */ /* 0x048fe400078e020a */
[----:B------:R-:W5:Y:S02]  /*0460*/  LDG.E R7, desc[UR4][R6.64] ;  /* 0x0000000406077981 */ /* 0x000f64000c1e1900 */
[C---:B--2---:R-:W-:Y:S02]  /*0470*/  IMAD.WIDE R10, R15.reuse, 0x4, R12 ;  /* 0x000000040f0a7825 */ /* 0x044fe400078e020c */
[----:B------:R-:W2:Y:S01]  /*0480*/  LDG.E R9, desc[UR4][R8.64] ;  /* 0x0000000408097981 */ /* 0x000ea2000c1e1900 */
[----:B------:R-:W0:Y:S01]  /*0490*/  LDC.64 R12, c[0x0][0x398] ;  /* 0x0000e600ff0c7b82 */ /* 0x000e220000000a00 */
[----:B----4-:R-:W-:-:S02]  /*04a0*/  IMAD.WIDE R4, R15, 0x4, R4 ;  /* 0x000000040f047825 */ /* 0x010fc400078e0204 */
[----:B------:R-:W3:Y:S04]  /*04b0*/  LDG.E R11, desc[UR4][R10.64] ;  /* 0x000000040a0b7981 */ /* 0x000ee8000c1e1900 */
[----:B------:R-:W3:Y:S01]  /*04c0*/  LDG.E R5, desc[UR4][R4.64] ;  /* 0x0000000404057981 */ /* 0x000ee2000c1e1900 */
[----:B-----5:R-:W-:Y:S01]  /*04d0*/  FADD R14, R2, -R7 ;  /* 0x80000007020e7221 */ /* 0x020fe20000000000 */
[----:B0-----:R-:W-:-:S04]  /*04e0*/  IMAD.WIDE R2, R0, 0x4, R12 ;  /* 0x0000000400027825 */ /* 0x001fc800078e020c */
[----:B--2---:R-:W-:-:S04]  /*04f0*/  FMUL R14, R14, R9 ;  /* 0x000000090e0e7220 */ /* 0x004fc80000400000 */
[----:B---3--:R-:W-:-:S05]  /*0500*/  FFMA R13, R14, R11, R5 ;  /* 0x0000000b0e0d7223 */ /* 0x008fca0000000005 */
[----:B------:R-:W-:Y:S01]  /*0510*/  STG.E desc[UR4][R2.64], R13 ;  /* 0x0000000d02007986 */ /* 0x000fe2000c101904 */
[----:B------:R-:W-:Y:S05]  /*0520*/  EXIT ;  /* 0x000000000000794d */ /* 0x000fea0003800000 */
.L_x_0:
[----:B------:R-:W-:-:S00]  /*0530*/  BRA `(.L_x_0) ;  /* 0xfffffffc00fc7947 */ /* 0x000fc0000383ffff */
[----:B------:R-:W-:-:S00]  /*0540*/  NOP ;  /* 0x0000000000007918 */ /* 0x000fc00000000000 */
        /* <DEDUP_REMOVED lines=11> */
.L_x_1:


//--------------------- .nv.shared.reserved.0     --------------------------
	.section	.nv.shared.reserved.0,"aw",@nobits
	.weak		__nv_reservedSMEM_offset_0_alias
	.size		__nv_reservedSMEM_offset_0_alias, 0, 64
	.other		__nv_reservedSMEM_offset_0_alias,@"STO_CUDA_RESERVED_SHARED STV_DEFAULT"
__nv_reservedSMEM_offset_0_alias:
	.zero		0
	.zero		64


//--------------------- .nv.constant0._Z17layer_norm_kernelPKfS0_S0_PfS0_S0_iiii --------------------------
	.section	.nv.constant0._Z17layer_norm_kernelPKfS0_S0_PfS0_S0_iiii,"a",@progbits
	.sectionflags	@""
	.align	4
.nv.constant0._Z17layer_norm_kernelPKfS0_S0_PfS0_S0_iiii:
	.zero		960


//--------------------- SYMBOLS --------------------------

	.type		.nv.reservedSmem.offset0,@object
	.size		.nv.reservedSmem.offset0,0x4
